//
// Generated by NVIDIA NVVM Compiler
//
// Compiler Build ID: CL-36424714
// Cuda compilation tools, release 13.0, V13.0.88
// Based on NVVM 20.0.0
//

.version 9.0
.target sm_100
.address_size 64

	// .globl	_Z16printThreadIndexPiii
.extern .func  (.param .b32 func_retval0) vprintf
(
	.param .b64 vprintf_param_0,
	.param .b64 vprintf_param_1
)
;
.global .align 1 .b8 $str[84] = {116, 104, 114, 101, 97, 100, 95, 105, 100, 32, 40, 37, 100, 44, 37, 100, 41, 32, 98, 108, 111, 99, 107, 95, 105, 100, 32, 40, 37, 100, 44, 37, 100, 41, 32, 99, 111, 111, 114, 100, 105, 110, 97, 116, 101, 32, 40, 37, 100, 44, 37, 100, 41, 32, 77, 97, 116, 114, 105, 120, 32, 105, 110, 100, 101, 120, 32, 37, 50, 100, 32, 101, 108, 101, 109, 101, 110, 116, 32, 37, 50, 100, 10};

.visible .entry _Z16printThreadIndexPiii(
	.param .u64 .ptr .align 1 _Z16printThreadIndexPiii_param_0,
	.param .u32 _Z16printThreadIndexPiii_param_1,
	.param .u32 _Z16printThreadIndexPiii_param_2
)
{
	.local .align 16 .b8 	__local_depot0[32];
	.reg .b64 	%SP;
	.reg .b64 	%SPL;
	.reg .b32 	%r<14>;
	.reg .b64 	%rd<9>;

	mov.u64 	%SPL, __local_depot0;
	cvta.local.u64 	%SP, %SPL;
	ld.param.u64 	%rd1, [_Z16printThreadIndexPiii_param_0];
	ld.param.u32 	%r1, [_Z16printThreadIndexPiii_param_1];
	cvta.to.global.u64 	%rd2, %rd1;
	add.u64 	%rd3, %SP, 0;
	add.u64 	%rd4, %SPL, 0;
	mov.u32 	%r2, %tid.x;
	mov.u32 	%r3, %ctaid.x;
	mov.u32 	%r4, %ntid.x;
	mad.lo.s32 	%r5, %r3, %r4, %r2;
	mov.u32 	%r6, %tid.y;
	mov.u32 	%r7, %ctaid.y;
	mov.u32 	%r8, %ntid.y;
	mad.lo.s32 	%r9, %r7, %r8, %r6;
	mad.lo.s32 	%r10, %r1, %r9, %r5;
	mul.wide.u32 	%rd5, %r10, 4;
	add.s64 	%rd6, %rd2, %rd5;
	ld.global.u32 	%r11, [%rd6];
	st.local.v4.u32 	[%rd4], {%r2, %r6, %r3, %r7};
	st.local.v4.u32 	[%rd4+16], {%r5, %r9, %r10, %r11};
	mov.u64 	%rd7, $str;
	cvta.global.u64 	%rd8, %rd7;
	{ // callseq 0, 0
	.param .b64 param0;
	st.param.b64 	[param0], %rd8;
	.param .b64 param1;
	st.param.b64 	[param1], %rd3;
	.param .b32 retval0;
	call.uni (retval0), 
	vprintf, 
	(
	param0, 
	param1
	);
	ld.param.b32 	%r12, [retval0];
	} // callseq 0
	ret;

}


// ===== COMPILED SASS (sm_100) =====

	.target	sm_100

	.elftype	@"ET_EXEC"


//--------------------- .note.nv.tkinfo           --------------------------
	.section	.note.nv.tkinfo,"",@"SHT_NOTE"
	.sectionflags	@"SHF_NOTE_NV_TKINFO"
	.tkinfo
        /*0018*/ 	.word	0x00000002
        /*0030*/ 	.string	""
        /*0030*/ 	.string	"ptxas"
        /*0030*/ 	.string	"Cuda compilation tools, release 13.0, V13.0.88"
        /*0030*/ 	.string	"Build cuda_13.0.r13.0/compiler.36424714_0"
        /*0030*/ 	.string	"-arch sm_100 -m 64 "



//--------------------- .note.nv.cuinfo           --------------------------
	.section	.note.nv.cuinfo,"",@"SHT_NOTE"
	.sectionflags	@"SHF_NOTE_NV_CUINFO"
        /*0018*/ 	.short	0x0002
        /*001a*/ 	.short	0x0064
        /*001c*/ 	.short	0x0082
	.zero		2


//--------------------- .nv.info                  --------------------------
	.section	.nv.info,"",@"SHT_CUDA_INFO"
	.align	4


	//----- nvinfo : EIATTR_REGCOUNT
	.align		4
        /*0000*/ 	.byte	0x04, 0x2f
        /*0002*/ 	.short	(.L_2 - .L_1)
	.align		4
.L_1:
        /*0004*/ 	.word	index@(_Z16printThreadIndexPiii)
        /*0008*/ 	.word	0x00000018


	//----- nvinfo : EIATTR_FRAME_SIZE
	.align		4
.L_2:
        /*000c*/ 	.byte	0x04, 0x11
        /*000e*/ 	.short	(.L_4 - .L_3)
	.align		4
.L_3:
        /*0010*/ 	.word	index@(_Z16printThreadIndexPiii)
        /*0014*/ 	.word	0x00000020


	//----- nvinfo : EIATTR_MIN_STACK_SIZE
	.align		4
.L_4:
        /*0018*/ 	.byte	0x04, 0x12
        /*001a*/ 	.short	(.L_6 - .L_5)
	.align		4
.L_5:
        /*001c*/ 	.word	index@(_Z16printThreadIndexPiii)
        /*0020*/ 	.word	0x00000020
.L_6:


//--------------------- .nv.compat                --------------------------
	.section	.nv.compat,"",@"SHT_CUDA_COMPAT_INFO"
	.align	4
        /*0000*/ 	.byte	0x02, 0x09, 0x00, 0x00, 0x02, 0x02, 0x01, 0x00, 0x02, 0x05, 0x05, 0x00, 0x03, 0x07, 0x01, 0x01
        /*0010*/ 	.byte	0x02, 0x03, 0x00, 0x00, 0x02, 0x06, 0x01, 0x00, 0x04, 0x0b, 0x08, 0x00, 0x09, 0x00, 0x00, 0x00
        /*0020*/ 	.byte	0x00, 0x00, 0x00, 0x00


//--------------------- .nv.info._Z16printThreadIndexPiii --------------------------
	.section	.nv.info._Z16printThreadIndexPiii,"",@"SHT_CUDA_INFO"
	.sectionflags	@""
	.align	4


	//----- nvinfo : EIATTR_CUDA_API_VERSION
	.align		4
        /*0000*/ 	.byte	0x04, 0x37
        /*0002*/ 	.short	(.L_8 - .L_7)
.L_7:
        /*0004*/ 	.word	0x00000082


	//----- nvinfo : EIATTR_KPARAM_INFO
	.align		4
.L_8:
        /*0008*/ 	.byte	0x04, 0x17
        /*000a*/ 	.short	(.L_10 - .L_9)
.L_9:
        /*000c*/ 	.word	0x00000000
        /*0010*/ 	.short	0x0002
        /*0012*/ 	.short	0x000c
        /*0014*/ 	.byte	0x00, 0xf0, 0x11, 0x00


	//----- nvinfo : EIATTR_KPARAM_INFO
	.align		4
.L_10:
        /*0018*/ 	.byte	0x04, 0x17
        /*001a*/ 	.short	(.L_12 - .L_11)
.L_11:
        /*001c*/ 	.word	0x00000000
        /*0020*/ 	.short	0x0001
        /*0022*/ 	.short	0x0008
        /*0024*/ 	.byte	0x00, 0xf0, 0x11, 0x00


	//----- nvinfo : EIATTR_KPARAM_INFO
	.align		4
.L_12:
        /*0028*/ 	.byte	0x04, 0x17
        /*002a*/ 	.short	(.L_14 - .L_13)
.L_13:
        /*002c*/ 	.word	0x00000000
        /*0030*/ 	.short	0x0000
        /*0032*/ 	.short	0x0000
        /*0034*/ 	.byte	0x00, 0xf5, 0x21, 0x00


	//----- nvinfo : EIATTR_SPARSE_MMA_MASK
	.align		4
.L_14:
        /*0038*/ 	.byte	0x03, 0x50
        /*003a*/ 	.short	0x0000


	//----- nvinfo : EIATTR_MAXREG_COUNT
	.align		4
        /*003c*/ 	.byte	0x03, 0x1b
        /*003e*/ 	.short	0x00ff


	//----- nvinfo : EIATTR_EXTERNS
	.align		4
        /*0040*/ 	.byte	0x04, 0x0f
        /*0042*/ 	.short	(.L_16 - .L_15)


	//   ....[0]....
	.align		4
.L_15:
        /*0044*/ 	.word	index@(vprintf)


	//----- nvinfo : EIATTR_MERCURY_ISA_VERSION
	.align		4
.L_16:
        /*0048*/ 	.byte	0x03, 0x5f
        /*004a*/ 	.short	0x0101


	//----- nvinfo : EIATTR_VRC_CTA_INIT_COUNT
	.align		4
        /*004c*/ 	.byte	0x02, 0x4a
	.zero		1
	.zero		1


	//----- nvinfo : EIATTR_SYSCALL_OFFSETS
	.align		4
        /*0050*/ 	.byte	0x04, 0x46
        /*0052*/ 	.short	(.L_18 - .L_17)


	//   ....[0]....
.L_17:
        /*0054*/ 	.word	0x000001c0


	//----- nvinfo : EIATTR_EXIT_INSTR_OFFSETS
	.align		4
.L_18:
        /*0058*/ 	.byte	0x04, 0x1c
        /*005a*/ 	.short	(.L_20 - .L_19)


	//   ....[0]....
.L_19:
        /*005c*/ 	.word	0x000001d0


	//----- nvinfo : EIATTR_CBANK_PARAM_SIZE
	.align		4
.L_20:
        /*0060*/ 	.byte	0x03, 0x19
        /*0062*/ 	.short	0x0010


	//----- nvinfo : EIATTR_PARAM_CBANK
	.align		4
        /*0064*/ 	.byte	0x04, 0x0a
        /*0066*/ 	.short	(.L_22 - .L_21)
	.align		4
.L_21:
        /*0068*/ 	.word	index@(.nv.constant0._Z16printThreadIndexPiii)
        /*006c*/ 	.short	0x0380
        /*006e*/ 	.short	0x0010


	//----- nvinfo : EIATTR_SW_WAR
	.align		4
.L_22:
        /*0070*/ 	.byte	0x04, 0x36
        /*0072*/ 	.short	(.L_24 - .L_23)
.L_23:
        /*0074*/ 	.word	0x00000008
.L_24:


//--------------------- .nv.callgraph             --------------------------
	.section	.nv.callgraph,"",@"SHT_CUDA_CALLGRAPH"
	.align	4
	.sectionentsize	8
	.align		4
        /*0000*/ 	.word	0x00000000
	.align		4
        /*0004*/ 	.word	0xffffffff
	.align		4
        /*0008*/ 	.word	index@(_Z16printThreadIndexPiii)
	.align		4
        /*000c*/ 	.word	index@(vprintf)
	.align		4
        /*0010*/ 	.word	0x00000000
	.align		4
        /*0014*/ 	.word	0xfffffffe
	.align		4
        /*0018*/ 	.word	0x00000000
	.align		4
        /*001c*/ 	.word	0xfffffffd
	.align		4
        /*0020*/ 	.word	0x00000000
	.align		4
        /*0024*/ 	.word	0xfffffffc


//--------------------- .nv.constant4             --------------------------
	.section	.nv.constant4,"a",@progbits
	.align	8
	.align		8
.nv.constant4:
        /*0000*/ 	.dword	vprintf
	.align		8
        /*0008*/ 	.dword	$str


//--------------------- .text._Z16printThreadIndexPiii --------------------------
	.section	.text._Z16printThreadIndexPiii,"ax",@progbits
	.align	128
        .global         _Z16printThreadIndexPiii
        .type           _Z16printThreadIndexPiii,@function
        .size           _Z16printThreadIndexPiii,(.L_x_2 - _Z16printThreadIndexPiii)
        .other          _Z16printThreadIndexPiii,@"STO_CUDA_ENTRY STV_DEFAULT"
_Z16printThreadIndexPiii:
.text._Z16printThreadIndexPiii:
[----:B------:R-:W0:Y:S01]  /*0000*/  LDC R1, c[0x0][0x37c] ;  /* 0x0000df00ff017b82 */ /* 0x000e220000000800 */
[----:B------:R-:W1:Y:S01]  /*0010*/  S2R R16, SR_TID.X ;  /* 0x0000000000107919 */ /* 0x000e620000002100 */
[----:B------:R-:W2:Y:S06]  /*0020*/  LDCU UR6, c[0x0][0x2fc] ;  /* 0x00005f80ff0677ac */ /* 0x000eac0008000800 */
[----:B------:R-:W3:Y:S01]  /*0030*/  LDC.64 R2, c[0x0][0x380] ;  /* 0x0000e000ff027b82 */ /* 0x000ee20000000a00 */
[----:B0-----:R-:W-:Y:S01]  /*0040*/  IADD3 R1, PT, PT, R1, -0x20, RZ ;  /* 0xffffffe001017810 */ /* 0x001fe20007ffe0ff */
[----:B------:R-:W1:Y:S01]  /*0050*/  S2R R18, SR_CTAID.X ;  /* 0x0000000000127919 */ /* 0x000e620000002500 */
[----:B------:R-:W1:Y:S01]  /*0060*/  LDCU UR7, c[0x0][0x360] ;  /* 0x00006c00ff0777ac */ /* 0x000e620008000800 */
[----:B------:R-:W0:Y:S01]  /*0070*/  S2R R17, SR_TID.Y ;  /* 0x0000000000117919 */ /* 0x000e220000002200 */
[----:B------:R-:W0:Y:S01]  /*0080*/  LDCU UR8, c[0x0][0x364] ;  /* 0x00006c80ff0877ac */ /* 0x000e220008000800 */
[----:B------:R-:W0:Y:S01]  /*0090*/  S2R R19, SR_CTAID.Y ;  /* 0x0000000000137919 */ /* 0x000e220000002600 */
[----:B------:R-:W4:Y:S01]  /*00a0*/  LDCU UR9, c[0x0][0x388] ;  /* 0x00007100ff0977ac */ /* 0x000f220008000800 */
[----:B------:R-:W5:Y:S01]  /*00b0*/  LDCU.64 UR4, c[0x0][0x358] ;  /* 0x00006b00ff0477ac */ /* 0x000f620008000a00 */
[----:B-1----:R-:W-:-:S02]  /*00c0*/  IMAD R8, R18, UR7, R16 ;  /* 0x0000000712087c24 */ /* 0x002fc4000f8e0210 */
[----:B0-----:R-:W-:-:S04]  /*00d0*/  IMAD R9, R19, UR8, R17 ;  /* 0x0000000813097c24 */ /* 0x001fc8000f8e0211 */
[----:B----4-:R-:W-:Y:S01]  /*00e0*/  IMAD R10, R9, UR9, R8 ;  /* 0x00000009090a7c24 */ /* 0x010fe2000f8e0208 */
[----:B------:R-:W-:Y:S01]  /*00f0*/  MOV R0, 0x0 ;  /* 0x0000000000007802 */ /* 0x000fe20000000f00 */
[----:B------:R0:W-:Y:S01]  /*0100*/  STL.128 [R1], R16 ;  /* 0x0000001001007387 */ /* 0x0001e20000100c00 */
[----:B------:R-:W1:Y:S01]  /*0110*/  LDCU.64 UR8, c[0x4][0x8] ;  /* 0x01000100ff0877ac */ /* 0x000e620008000a00 */
[----:B---3--:R-:W-:-:S05]  /*0120*/  IMAD.WIDE.U32 R2, R10, 0x4, R2 ;  /* 0x000000040a027825 */ /* 0x008fca00078e0002 */
[----:B-----5:R-:W3:Y:S01]  /*0130*/  LDG.E R11, desc[UR4][R2.64] ;  /* 0x00000004020b7981 */ /* 0x020ee2000c1e1900 */
[----:B------:R-:W4:Y:S01]  /*0140*/  LDCU UR4, c[0x0][0x2f8] ;  /* 0x00005f00ff0477ac */ /* 0x000f220008000800 */
[----:B------:R0:W0:Y:S01]  /*0150*/  LDC.64 R12, c[0x4][R0] ;  /* 0x01000000000c7b82 */ /* 0x0000220000000a00 */
[----:B-1----:R-:W-:Y:S02]  /*0160*/  MOV R4, UR8 ;  /* 0x0000000800047c02 */ /* 0x002fe40008000f00 */
[----:B------:R-:W-:Y:S02]  /*0170*/  MOV R5, UR9 ;  /* 0x0000000900057c02 */ /* 0x000fe40008000f00 */
[----:B----4-:R-:W-:-:S04]  /*0180*/  IADD3 R6, P0, PT, R1, UR4, RZ ;  /* 0x0000000401067c10 */ /* 0x010fc8000ff1e0ff */
[----:B--2---:R-:W-:Y:S01]  /*0190*/  IADD3.X R7, PT, PT, RZ, UR6, RZ, P0, !PT ;  /* 0x00000006ff077c10 */ /* 0x004fe200087fe4ff */
[----:B0--3--:R1:W-:Y:S08]  /*01a0*/  STL.128 [R1+0x10], R8 ;  /* 0x0000100801007387 */ /* 0x0093f00000100c00 */
[----:B------:R-:W-:-:S07]  /*01b0*/  LEPC R20, `(.L_x_0) ;  /* 0x000000001014794e */ /* 0x000fce0000000000 */
[----:B-1----:R-:W-:Y:S05]  /*01c0*/  CALL.ABS.NOINC R12 ;  /* 0x000000000c007343 */ /* 0x002fea0003c00000 */
.L_x_0:
[----:B------:R-:W-:Y:S05]  /*01d0*/  EXIT ;  /* 0x000000000000794d */ /* 0x000fea0003800000 */
.L_x_1:
[----:B------:R-:W-:-:S00]  /*01e0*/  BRA `(.L_x_1) ;  /* 0xfffffffc00fc7947 */ /* 0x000fc0000383ffff */
[----:B------:R-:W-:-:S00]  /*01f0*/  NOP ;  /* 0x0000000000007918 */ /* 0x000fc00000000000 */
        /* <DEDUP_REMOVED lines=8> */
.L_x_2:


//--------------------- .nv.global.init           --------------------------
	.section	.nv.global.init,"aw",@progbits
.nv.global.init:
	.type		$str,@object
	.size		$str,(.L_0 - $str)
$str:
        /*0000*/ 	.byte	0x74, 0x68, 0x72, 0x65, 0x61, 0x64, 0x5f, 0x69, 0x64, 0x20, 0x28, 0x25, 0x64, 0x2c, 0x25, 0x64
        /*0010*/ 	.byte	0x29, 0x20, 0x62, 0x6c, 0x6f, 0x63, 0x6b, 0x5f, 0x69, 0x64, 0x20, 0x28, 0x25, 0x64, 0x2c, 0x25
        /*0020*/ 	.byte	0x64, 0x29, 0x20, 0x63, 0x6f, 0x6f, 0x72, 0x64, 0x69, 0x6e, 0x61, 0x74, 0x65, 0x20, 0x28, 0x25
        /*0030*/ 	.byte	0x64, 0x2c, 0x25, 0x64, 0x29, 0x20, 0x4d, 0x61, 0x74, 0x72, 0x69, 0x78, 0x20, 0x69, 0x6e, 0x64
        /*0040*/ 	.byte	0x65, 0x78, 0x20, 0x25, 0x32, 0x64, 0x20, 0x65, 0x6c, 0x65, 0x6d, 0x65, 0x6e, 0x74, 0x20, 0x25
        /*0050*/ 	.byte	0x32, 0x64, 0x0a, 0x00
.L_0:


//--------------------- .nv.shared.reserved.0     --------------------------
	.section	.nv.shared.reserved.0,"aw",@nobits
	.weak		__nv_reservedSMEM_offset_0_alias
	.size		__nv_reservedSMEM_offset_0_alias, 0, 64
	.other		__nv_reservedSMEM_offset_0_alias,@"STO_CUDA_RESERVED_SHARED STV_DEFAULT"
__nv_reservedSMEM_offset_0_alias:
	.zero		0
	.zero		64


//--------------------- .nv.constant0._Z16printThreadIndexPiii --------------------------
	.section	.nv.constant0._Z16printThreadIndexPiii,"a",@progbits
	.sectionflags	@""
	.align	4
.nv.constant0._Z16printThreadIndexPiii:
	.zero		912


//--------------------- SYMBOLS --------------------------

	.type		.nv.reservedSmem.offset0,@object
	.size		.nv.reservedSmem.offset0,0x4
	.type		vprintf,@function
